	.headerflags	@"EF_CUDA_TEXMODE_UNIFIED EF_CUDA_64BIT_ADDRESS EF_CUDA_ACCELERATORS EF_CUDA_SM90 EF_CUDA_VIRTUAL_SM(EF_CUDA_SM90)"
	.elftype	@"ET_EXEC"


//--------------------- .nv.info                  --------------------------
	.section	.nv.info,"",@"SHT_CUDA_INFO"
	.align	4


	//----- nvinfo : EIATTR_REGCOUNT
	.align		4
        /*0000*/ 	.byte	0x04, 0x2f
        /*0002*/ 	.short	(.L_3 - .L_2)
	.align		4
.L_2:
        /*0004*/ 	.word	index@(triton_poi_fused__native_batch_norm_legit_no_training_mul_softplus_tanh_17)
        /*0008*/ 	.word	0x00000018


	//----- nvinfo : EIATTR_MIN_STACK_SIZE
	.align		4
.L_3:
        /*000c*/ 	.byte	0x04, 0x12
        /*000e*/ 	.short	(.L_5 - .L_4)
	.align		4
.L_4:
        /*0010*/ 	.word	index@(triton_poi_fused__native_batch_norm_legit_no_training_mul_softplus_tanh_17)
        /*0014*/ 	.word	0x00000000


	//----- nvinfo : EIATTR_FRAME_SIZE
	.align		4
.L_5:
        /*0018*/ 	.byte	0x04, 0x11
        /*001a*/ 	.short	(.L_7 - .L_6)
	.align		4
.L_6:
        /*001c*/ 	.word	index@(triton_poi_fused__native_batch_norm_legit_no_training_mul_softplus_tanh_17)
        /*0020*/ 	.word	0x00000000


	//----- nvinfo : EIATTR_MIN_STACK_SIZE
	.align		4
.L_7:
        /*0024*/ 	.byte	0x04, 0x12
        /*0026*/ 	.short	(.L_9 - .L_8)
	.align		4
.L_8:
        /*0028*/ 	.word	index@(triton_poi_fused__native_batch_norm_legit_no_training_mul_softplus_tanh_17)
        /*002c*/ 	.word	0x00000000
.L_9:


//--------------------- .nv.info.triton_poi_fused__native_batch_norm_legit_no_training_mul_softplus_tanh_17 --------------------------
	.section	.nv.info.triton_poi_fused__native_batch_norm_legit_no_training_mul_softplus_tanh_17,"",@"SHT_CUDA_INFO"
	.sectionflags	@""
	.align	4


	//----- nvinfo : EIATTR_CUDA_API_VERSION
	.align		4
        /*0000*/ 	.byte	0x04, 0x37
        /*0002*/ 	.short	(.L_11 - .L_10)
.L_10:
        /*0004*/ 	.word	0x0000007c


	//----- nvinfo : EIATTR_KPARAM_INFO
	.align		4
.L_11:
        /*0008*/ 	.byte	0x04, 0x17
        /*000a*/ 	.short	(.L_13 - .L_12)
.L_12:
        /*000c*/ 	.word	0x00000000
        /*0010*/ 	.short	0x0006
        /*0012*/ 	.short	0x0030
        /*0014*/ 	.byte	0x00, 0xf0, 0x11, 0x00


	//----- nvinfo : EIATTR_KPARAM_INFO
	.align		4
.L_13:
        /*0018*/ 	.byte	0x04, 0x17
        /*001a*/ 	.short	(.L_15 - .L_14)
.L_14:
        /*001c*/ 	.word	0x00000000
        /*0020*/ 	.short	0x0005
        /*0022*/ 	.short	0x0028
        /*0024*/ 	.byte	0x00, 0xf4, 0x21, 0x00


	//----- nvinfo : EIATTR_KPARAM_INFO
	.align		4
.L_15:
        /*0028*/ 	.byte	0x04, 0x17
        /*002a*/ 	.short	(.L_17 - .L_16)
.L_16:
        /*002c*/ 	.word	0x00000000
        /*0030*/ 	.short	0x0004
        /*0032*/ 	.short	0x0020
        /*0034*/ 	.byte	0x00, 0xf4, 0x21, 0x00


	//----- nvinfo : EIATTR_KPARAM_INFO
	.align		4
.L_17:
        /*0038*/ 	.byte	0x04, 0x17
        /*003a*/ 	.short	(.L_19 - .L_18)
.L_18:
        /*003c*/ 	.word	0x00000000
        /*0040*/ 	.short	0x0003
        /*0042*/ 	.short	0x0018
        /*0044*/ 	.byte	0x00, 0xf4, 0x21, 0x00


	//----- nvinfo : EIATTR_KPARAM_INFO
	.align		4
.L_19:
        /*0048*/ 	.byte	0x04, 0x17
        /*004a*/ 	.short	(.L_21 - .L_20)
.L_20:
        /*004c*/ 	.word	0x00000000
        /*0050*/ 	.short	0x0002
        /*0052*/ 	.short	0x0010
        /*0054*/ 	.byte	0x00, 0xf4, 0x21, 0x00


	//----- nvinfo : EIATTR_KPARAM_INFO
	.align		4
.L_21:
        /*0058*/ 	.byte	0x04, 0x17
        /*005a*/ 	.short	(.L_23 - .L_22)
.L_22:
        /*005c*/ 	.word	0x00000000
        /*0060*/ 	.short	0x0001
        /*0062*/ 	.short	0x0008
        /*0064*/ 	.byte	0x00, 0xf4, 0x21, 0x00


	//----- nvinfo : EIATTR_KPARAM_INFO
	.align		4
.L_23:
        /*0068*/ 	.byte	0x04, 0x17
        /*006a*/ 	.short	(.L_25 - .L_24)
.L_24:
        /*006c*/ 	.word	0x00000000
        /*0070*/ 	.short	0x0000
        /*0072*/ 	.short	0x0000
        /*0074*/ 	.byte	0x00, 0xf4, 0x21, 0x00


	//----- nvinfo : EIATTR_SPARSE_MMA_MASK
	.align		4
.L_25:
        /*0078*/ 	.byte	0x03, 0x50
        /*007a*/ 	.short	0x0000


	//----- nvinfo : EIATTR_MAXREG_COUNT
	.align		4
        /*007c*/ 	.byte	0x03, 0x1b
        /*007e*/ 	.short	0x00ff


	//----- nvinfo : EIATTR_EXIT_INSTR_OFFSETS
	.align		4
        /*0080*/ 	.byte	0x04, 0x1c
        /*0082*/ 	.short	(.L_27 - .L_26)


	//   ....[0]....
.L_26:
        /*0084*/ 	.word	0x00000b70


	//   ....[1]....
        /*0088*/ 	.word	0x00000b90


	//----- nvinfo : EIATTR_REQNTID
	.align		4
.L_27:
        /*008c*/ 	.byte	0x04, 0x10
        /*008e*/ 	.short	(.L_29 - .L_28)
.L_28:
        /*0090*/ 	.word	0x00000080
        /*0094*/ 	.word	0x00000001
        /*0098*/ 	.word	0x00000001


	//----- nvinfo : EIATTR_CRS_STACK_SIZE
	.align		4
.L_29:
        /*009c*/ 	.byte	0x04, 0x1e
        /*009e*/ 	.short	(.L_31 - .L_30)
.L_30:
        /*00a0*/ 	.word	0x00000000


	//----- nvinfo : EIATTR_CBANK_PARAM_SIZE
	.align		4
.L_31:
        /*00a4*/ 	.byte	0x03, 0x19
        /*00a6*/ 	.short	0x0034


	//----- nvinfo : EIATTR_PARAM_CBANK
	.align		4
        /*00a8*/ 	.byte	0x04, 0x0a
        /*00aa*/ 	.short	(.L_33 - .L_32)
	.align		4
.L_32:
        /*00ac*/ 	.word	index@(.nv.constant0.triton_poi_fused__native_batch_norm_legit_no_training_mul_softplus_tanh_17)
        /*00b0*/ 	.short	0x0210
        /*00b2*/ 	.short	0x0034


	//----- nvinfo : EIATTR_SW_WAR
	.align		4
.L_33:
        /*00b4*/ 	.byte	0x04, 0x36
        /*00b6*/ 	.short	(.L_35 - .L_34)
.L_34:
        /*00b8*/ 	.word	0x00000008
.L_35:


//--------------------- .nv.callgraph             --------------------------
	.section	.nv.callgraph,"",@"SHT_CUDA_CALLGRAPH"
	.align	4
	.sectionentsize	8
	.align		4
        /*0000*/ 	.word	0x00000000
	.align		4
        /*0004*/ 	.word	0xffffffff
	.align		4
        /*0008*/ 	.word	0x00000000
	.align		4
        /*000c*/ 	.word	0xfffffffe
	.align		4
        /*0010*/ 	.word	0x00000000
	.align		4
        /*0014*/ 	.word	0xfffffffd
	.align		4
        /*0018*/ 	.word	0x00000000
	.align		4
        /*001c*/ 	.word	0xfffffffc


//--------------------- .nv.constant4             --------------------------
	.section	.nv.constant4,"a",@progbits
	.align	8
	.align		8
.nv.constant4:
        /*0000*/ 	.dword	_$_str
	.align		8
        /*0008*/ 	.dword	_$_str_$_2


//--------------------- .text.triton_poi_fused__native_batch_norm_legit_no_training_mul_softplus_tanh_17 --------------------------
	.section	.text.triton_poi_fused__native_batch_norm_legit_no_training_mul_softplus_tanh_17,"ax",@progbits
	.align	128
        .global         triton_poi_fused__native_batch_norm_legit_no_training_mul_softplus_tanh_17
        .type           triton_poi_fused__native_batch_norm_legit_no_training_mul_softplus_tanh_17,@function
        .size           triton_poi_fused__native_batch_norm_legit_no_training_mul_softplus_tanh_17,(.L_x_11 - triton_poi_fused__native_batch_norm_legit_no_training_mul_softplus_tanh_17)
        .other          triton_poi_fused__native_batch_norm_legit_no_training_mul_softplus_tanh_17,@"STO_CUDA_ENTRY STV_DEFAULT"
triton_poi_fused__native_batch_norm_legit_no_training_mul_softplus_tanh_17:
.text.triton_poi_fused__native_batch_norm_legit_no_training_mul_softplus_tanh_17:
[----:B------:R-:W0:Y:S01]  /*0000*/  LDC R1, c[0x0][0x28] ;  /* 0x00000a00ff017b82 */ /* 0x000e220000000800 */
[----:B------:R-:W1:Y:S07]  /*0010*/  S2R R0, SR_TID.X ;  /* 0x0000000000007919 */ /* 0x000e6e0000002100 */
[----:B------:R-:W2:Y:S01]  /*0020*/  LDC.64 R10, c[0x0][0x228] ;  /* 0x00008a00ff0a7b82 */ /* 0x000ea20000000a00 */
[----:B------:R-:W-:Y:S01]  /*0030*/  ULDC.64 UR4, c[0x0][0x208] ;  /* 0x0000820000047ab9 */ /* 0x000fe20000000a00 */
[----:B------:R-:W3:Y:S06]  /*0040*/  S2R R5, SR_CTAID.X ;  /* 0x0000000000057919 */ /* 0x000eec0000002500 */
[----:B------:R-:W4:Y:S08]  /*0050*/  LDC.64 R16, c[0x0][0x220] ;  /* 0x00008800ff107b82 */ /* 0x000f300000000a00 */
[----:B------:R-:W5:Y:S08]  /*0060*/  LDC.64 R14, c[0x0][0x218] ;  /* 0x00008600ff0e7b82 */ /* 0x000f700000000a00 */
[----:B------:R-:W5:Y:S01]  /*0070*/  LDC.64 R18, c[0x0][0x230] ;  /* 0x00008c00ff127b82 */ /* 0x000f620000000a00 */
[----:B-1----:R-:W-:-:S07]  /*0080*/  SHF.L.U32 R0, R0, 0x1, RZ ;  /* 0x0000000100007819 */ /* 0x002fce00000006ff */
[----:B------:R-:W1:Y:S01]  /*0090*/  LDC.64 R20, c[0x0][0x238] ;  /* 0x00008e00ff147b82 */ /* 0x000e620000000a00 */
[----:B---3--:R-:W-:Y:S02]  /*00a0*/  SHF.R.S32.HI R3, RZ, 0x17, R5 ;  /* 0x00000017ff037819 */ /* 0x008fe40000011405 */
[----:B------:R-:W-:Y:S02]  /*00b0*/  LOP3.LUT R0, R0, 0xfe, RZ, 0xc0, !PT ;  /* 0x000000fe00007812 */ /* 0x000fe400078ec0ff */
[----:B------:R-:W-:Y:S02]  /*00c0*/  SGXT R3, R3, 0x1 ;  /* 0x000000010303781a */ /* 0x000fe40000000200 */
[----:B------:R-:W-:Y:S02]  /*00d0*/  LEA R2, R5, R0, 0x8 ;  /* 0x0000000005027211 */ /* 0x000fe400078e40ff */
[----:B------:R-:W-:Y:S02]  /*00e0*/  CS2R R4, SRZ ;  /* 0x0000000000047805 */ /* 0x000fe4000001ff00 */
[----:B------:R-:W-:-:S02]  /*00f0*/  LEA.HI R3, R3, R2, RZ, 0x7 ;  /* 0x0000000203037211 */ /* 0x000fc400078f38ff */
[----:B------:R-:W-:Y:S02]  /*0100*/  ISETP.GE.AND P0, PT, R2, 0x200, PT ;  /* 0x000002000200780c */ /* 0x000fe40003f06270 */
[----:B------:R-:W-:-:S04]  /*0110*/  LOP3.LUT R3, R3, 0xffffff80, RZ, 0xc0, !PT ;  /* 0xffffff8003037812 */ /* 0x000fc800078ec0ff */
[----:B------:R-:W-:-:S05]  /*0120*/  IADD3 R3, R2, -R3, RZ ;  /* 0x8000000302037210 */ /* 0x000fca0007ffe0ff */
[----:B--2---:R-:W-:-:S05]  /*0130*/  IMAD.WIDE R10, R3, 0x4, R10 ;  /* 0x00000004030a7825 */ /* 0x004fca00078e020a */
[----:B------:R2:W3:Y:S01]  /*0140*/  @!P0 LDG.E.EL.64 R4, desc[UR4][R10.64] ;  /* 0x000000040a048981 */ /* 0x0004e2000c2e1b00 */
[----:B------:R-:W-:Y:S02]  /*0150*/  CS2R R6, SRZ ;  /* 0x0000000000067805 */ /* 0x000fe4000001ff00 */
[----:B------:R-:W-:Y:S01]  /*0160*/  CS2R R8, SRZ ;  /* 0x0000000000087805 */ /* 0x000fe2000001ff00 */
[----:B----4-:R-:W-:-:S04]  /*0170*/  IMAD.WIDE R16, R3, 0x4, R16 ;  /* 0x0000000403107825 */ /* 0x010fc800078e0210 */
[----:B-----5:R-:W-:Y:S01]  /*0180*/  IMAD.WIDE R14, R2, 0x4, R14 ;  /* 0x00000004020e7825 */ /* 0x020fe200078e020e */
[----:B------:R4:W5:Y:S01]  /*0190*/  @!P0 LDG.E.EL.64 R6, desc[UR4][R16.64] ;  /* 0x0000000410068981 */ /* 0x000962000c2e1b00 */
[----:B------:R-:W-:Y:S02]  /*01a0*/  CS2R R12, SRZ ;  /* 0x00000000000c7805 */ /* 0x000fe4000001ff00 */
[----:B--2---:R-:W-:Y:S01]  /*01b0*/  CS2R R10, SRZ ;  /* 0x00000000000a7805 */ /* 0x004fe2000001ff00 */
[C---:B0-----:R-:W-:Y:S01]  /*01c0*/  IMAD.WIDE R18, R3.reuse, 0x4, R18 ;  /* 0x0000000403127825 */ /* 0x041fe200078e0212 */
[----:B------:R0:W5:Y:S03]  /*01d0*/  @!P0 LDG.E.64 R8, desc[UR4][R14.64] ;  /* 0x000000040e088981 */ /* 0x000166000c1e1b00 */
[----:B-1----:R-:W-:Y:S01]  /*01e0*/  IMAD.WIDE R20, R3, 0x4, R20 ;  /* 0x0000000403147825 */ /* 0x002fe200078e0214 */
[----:B------:R-:W2:Y:S04]  /*01f0*/  @!P0 LDG.E.EL.64 R10, desc[UR4][R18.64] ;  /* 0x00000004120a8981 */ /* 0x000ea8000c2e1b00 */
[----:B------:R-:W2:Y:S01]  /*0200*/  @!P0 LDG.E.EL.64 R12, desc[UR4][R20.64] ;  /* 0x00000004140c8981 */ /* 0x000ea2000c2e1b00 */
[----:B------:R-:W-:Y:S01]  /*0210*/  HFMA2.MMA R0, -RZ, RZ, 1.625, 0 ;  /* 0x3e800000ff007435 */ /* 0x000fe200000001ff */
[----:B------:R-:W-:Y:S01]  /*0220*/  BSSY B0, `(.L_x_0) ;  /* 0x0000057000007945 */ /* 0x000fe20003800000 */
[----:B---3--:R-:W-:Y:S01]  /*0230*/  FADD R4, R4, 9.9999997473787516356e-06 ;  /* 0x3727c5ac04047421 */ /* 0x008fe20000000000 */
[----:B------:R-:W-:-:S03]  /*0240*/  FADD R5, R5, 9.9999997473787516356e-06 ;  /* 0x3727c5ac05057421 */ /* 0x000fc60000000000 */
[----:B------:R-:W1:Y:S08]  /*0250*/  MUFU.SQRT R3, R4 ;  /* 0x0000000400037308 */ /* 0x000e700000002000 */
[----:B----4-:R-:W3:Y:S01]  /*0260*/  MUFU.SQRT R16, R5 ;  /* 0x0000000500107308 */ /* 0x010ee20000002000 */
[C---:B-1----:R-:W-:Y:S02]  /*0270*/  FSETP.GT.AND P1, PT, R3.reuse, 8.50705917302346158658e+37, PT ;  /* 0x7e8000000300780b */ /* 0x042fe40003f24000 */
[----:B------:R-:W-:-:S02]  /*0280*/  FSETP.GEU.AND P3, PT, R3, 1.175494350822287508e-38, PT ;  /* 0x008000000300780b */ /* 0x000fc40003f6e000 */
[C---:B---3--:R-:W-:Y:S02]  /*0290*/  FSETP.GT.AND P2, PT, R16.reuse, 8.50705917302346158658e+37, PT ;  /* 0x7e8000001000780b */ /* 0x048fe40003f44000 */
[----:B------:R-:W-:-:S07]  /*02a0*/  FSETP.GEU.AND P4, PT, R16, 1.175494350822287508e-38, PT ;  /* 0x008000001000780b */ /* 0x000fce0003f8e000 */
[----:B------:R-:W-:-:S04]  /*02b0*/  @P1 FMUL R3, R3, 0.25 ;  /* 0x3e80000003031820 */ /* 0x000fc80000400000 */
[----:B------:R-:W-:Y:S01]  /*02c0*/  @!P3 FMUL R3, R3, 16777216 ;  /* 0x4b8000000303b820 */ /* 0x000fe20000400000 */
[----:B------:R-:W-:-:S04]  /*02d0*/  @P2 FMUL R16, R16, 0.25 ;  /* 0x3e80000010102820 */ /* 0x000fc80000400000 */
[----:B------:R-:W-:Y:S01]  /*02e0*/  @!P4 FMUL R16, R16, 16777216 ;  /* 0x4b8000001010c820 */ /* 0x000fe20000400000 */
[----:B------:R-:W1:Y:S01]  /*02f0*/  MUFU.RCP R3, R3 ;  /* 0x0000000300037308 */ /* 0x000e620000001000 */
[----:B------:R-:W-:-:S07]  /*0300*/  FSEL R4, R0, 1, P1 ;  /* 0x3f80000000047808 */ /* 0x000fce0000800000 */
[----:B------:R-:W3:Y:S01]  /*0310*/  MUFU.RCP R16, R16 ;  /* 0x0000001000107308 */ /* 0x000ee20000001000 */
[----:B0-----:R-:W-:Y:S01]  /*0320*/  FSEL R15, R0, 1, P2 ;  /* 0x3f800000000f7808 */ /* 0x001fe20001000000 */
[----:B------:R-:W-:Y:S01]  /*0330*/  @!P3 FMUL R4, R4, 16777216 ;  /* 0x4b8000000404b820 */ /* 0x000fe20000400000 */
[----:B-----5:R-:W-:-:S03]  /*0340*/  FADD R6, -R6, R8 ;  /* 0x0000000806067221 */ /* 0x020fc60000000100 */
[----:B------:R-:W-:Y:S01]  /*0350*/  @!P4 FMUL R15, R15, 16777216 ;  /* 0x4b8000000f0fc820 */ /* 0x000fe20000400000 */
[----:B-1----:R-:W-:Y:S01]  /*0360*/  FMUL R5, R3, R4 ;  /* 0x0000000403057220 */ /* 0x002fe20000400000 */
[----:B------:R-:W-:-:S03]  /*0370*/  FADD R7, -R7, R9 ;  /* 0x0000000907077221 */ /* 0x000fc60000000100 */
[----:B------:R-:W-:Y:S01]  /*0380*/  FMUL R5, R6, R5 ;  /* 0x0000000506057220 */ /* 0x000fe20000400000 */
[----:B---3--:R-:W-:-:S03]  /*0390*/  FMUL R4, R16, R15 ;  /* 0x0000000f10047220 */ /* 0x008fc60000400000 */
[----:B--2---:R-:W-:Y:S01]  /*03a0*/  FFMA R10, R5, R10, R12 ;  /* 0x0000000a050a7223 */ /* 0x004fe2000000000c */
[----:B------:R-:W-:-:S03]  /*03b0*/  FMUL R4, R7, R4 ;  /* 0x0000000407047220 */ /* 0x000fc60000400000 */
[----:B------:R-:W-:Y:S01]  /*03c0*/  FMUL R5, R10, 1.4426950216293334961 ;  /* 0x3fb8aa3b0a057820 */ /* 0x000fe20000400000 */
[----:B------:R-:W-:-:S04]  /*03d0*/  FFMA R11, R4, R11, R13 ;  /* 0x0000000b040b7223 */ /* 0x000fc8000000000d */
[----:B------:R-:W-:Y:S01]  /*03e0*/  FMUL R7, R11, 1.4426950216293334961 ;  /* 0x3fb8aa3b0b077820 */ /* 0x000fe20000400000 */
[----:B------:R-:W-:-:S04]  /*03f0*/  FSETP.GEU.AND P1, PT, R5, -126, PT ;  /* 0xc2fc00000500780b */ /* 0x000fc80003f2e000 */
[----:B------:R-:W-:-:S09]  /*0400*/  FSETP.GEU.AND P2, PT, R7, -126, PT ;  /* 0xc2fc00000700780b */ /* 0x000fd20003f4e000 */
[----:B------:R-:W-:-:S04]  /*0410*/  @!P1 FMUL R5, R5, 0.5 ;  /* 0x3f00000005059820 */ /* 0x000fc80000400000 */
[----:B------:R-:W-:Y:S01]  /*0420*/  @!P2 FMUL R7, R7, 0.5 ;  /* 0x3f0000000707a820 */ /* 0x000fe20000400000 */
[----:B------:R-:W0:Y:S08]  /*0430*/  MUFU.EX2 R3, R5 ;  /* 0x0000000500037308 */ /* 0x000e300000000800 */
[----:B------:R-:W1:Y:S01]  /*0440*/  MUFU.EX2 R4, R7 ;  /* 0x0000000700047308 */ /* 0x000e620000000800 */
[----:B0-----:R-:W-:-:S04]  /*0450*/  @!P1 FMUL R3, R3, R3 ;  /* 0x0000000303039220 */ /* 0x001fc80000400000 */
[----:B------:R-:W-:Y:S01]  /*0460*/  FADD.FTZ.RZ R6, R3, 1 ;  /* 0x3f80000003067421 */ /* 0x000fe2000001c000 */
[----:B-1----:R-:W-:-:S04]  /*0470*/  @!P2 FMUL R4, R4, R4 ;  /* 0x000000040404a220 */ /* 0x002fc80000400000 */
[----:B------:R-:W-:Y:S01]  /*0480*/  IADD3 R6, R6, -0x3f400000, RZ ;  /* 0xc0c0000006067810 */ /* 0x000fe20007ffe0ff */
[----:B------:R-:W-:-:S03]  /*0490*/  FADD.FTZ.RZ R8, R4, 1 ;  /* 0x3f80000004087421 */ /* 0x000fc6000001c000 */
[----:B------:R-:W-:Y:S02]  /*04a0*/  LOP3.LUT R6, R6, 0xff800000, RZ, 0xc0, !PT ;  /* 0xff80000006067812 */ /* 0x000fe400078ec0ff */
[----:B------:R-:W-:Y:S02]  /*04b0*/  IADD3 R8, R8, -0x3f400000, RZ ;  /* 0xc0c0000008087810 */ /* 0x000fe40007ffe0ff */
[----:B------:R-:W-:Y:S02]  /*04c0*/  IADD3 R9, -R6, 0x40800000, RZ ;  /* 0x4080000006097810 */ /* 0x000fe40007ffe1ff */
[----:B------:R-:W-:-:S04]  /*04d0*/  LOP3.LUT R5, R8, 0xff800000, RZ, 0xc0, !PT ;  /* 0xff80000008057812 */ /* 0x000fc800078ec0ff */
[----:B------:R-:W-:Y:S01]  /*04e0*/  IADD3 R13, -R5, 0x40800000, RZ ;  /* 0x40800000050d7810 */ /* 0x000fe20007ffe1ff */
[-C--:B------:R-:W-:Y:S01]  /*04f0*/  FFMA.FTZ R7, R9, R0.reuse, -1 ;  /* 0xbf80000009077423 */ /* 0x080fe20000010000 */
[----:B------:R-:W-:Y:S02]  /*0500*/  IADD3 R8, R3, -R6, RZ ;  /* 0x8000000603087210 */ /* 0x000fe40007ffe0ff */
[----:B------:R-:W-:Y:S01]  /*0510*/  IADD3 R9, R4, -R5, RZ ;  /* 0x8000000504097210 */ /* 0x000fe20007ffe0ff */
[----:B------:R-:W-:Y:S01]  /*0520*/  FFMA.FTZ R0, R13, R0, -1 ;  /* 0xbf8000000d007423 */ /* 0x000fe20000010000 */
[----:B------:R-:W-:Y:S01]  /*0530*/  MOV R12, 0x3d39bf78 ;  /* 0x3d39bf78000c7802 */ /* 0x000fe20000000f00 */
[----:B------:R-:W-:Y:S02]  /*0540*/  FADD R7, R8, R7 ;  /* 0x0000000708077221 */ /* 0x000fe40000000000 */
[----:B------:R-:W-:Y:S02]  /*0550*/  FADD R0, R9, R0 ;  /* 0x0000000009007221 */ /* 0x000fe40000000000 */
[----:B------:R-:W-:-:S02]  /*0560*/  FFMA.FTZ R8, R7, -R12, 0.10546888411045074463 ;  /* 0x3dd8001207087423 */ /* 0x000fc4000001080c */
[C---:B------:R-:W-:Y:S02]  /*0570*/  FFMA.FTZ R9, R0.reuse, -R12, 0.10546888411045074463 ;  /* 0x3dd8001200097423 */ /* 0x040fe4000001080c */
[C---:B------:R-:W-:Y:S02]  /*0580*/  FFMA.FTZ R8, R7.reuse, R8, -0.13229703903198242188 ;  /* 0xbe0778e007087423 */ /* 0x040fe40000010008 */
[C---:B------:R-:W-:Y:S02]  /*0590*/  FFMA.FTZ R9, R0.reuse, R9, -0.13229703903198242188 ;  /* 0xbe0778e000097423 */ /* 0x040fe40000010009 */
[C---:B------:R-:W-:Y:S02]  /*05a0*/  FFMA.FTZ R8, R7.reuse, R8, 0.14491446316242218018 ;  /* 0x3e14647507087423 */ /* 0x040fe40000010008 */
[----:B------:R-:W-:Y:S02]  /*05b0*/  FFMA.FTZ R9, R0, R9, 0.14491446316242218018 ;  /* 0x3e14647500097423 */ /* 0x000fe40000010009 */
[----:B------:R-:W-:-:S02]  /*05c0*/  FFMA.FTZ R8, R7, R8, -0.16641564667224884033 ;  /* 0xbe2a68dd07087423 */ /* 0x000fc40000010008 */
[C---:B------:R-:W-:Y:S02]  /*05d0*/  FFMA.FTZ R9, R0.reuse, R9, -0.16641564667224884033 ;  /* 0xbe2a68dd00097423 */ /* 0x040fe40000010009 */
[C---:B------:R-:W-:Y:S02]  /*05e0*/  FFMA.FTZ R8, R7.reuse, R8, 0.19988867640495300293 ;  /* 0x3e4caf9e07087423 */ /* 0x040fe40000010008 */
[C---:B------:R-:W-:Y:S02]  /*05f0*/  FFMA.FTZ R9, R0.reuse, R9, 0.19988867640495300293 ;  /* 0x3e4caf9e00097423 */ /* 0x040fe40000010009 */
[----:B------:R-:W-:Y:S02]  /*0600*/  FFMA.FTZ R8, R7, R8, -0.25000196695327758789 ;  /* 0xbe80004207087423 */ /* 0x000fe40000010008 */
[----:B------:R-:W-:Y:S01]  /*0610*/  FFMA.FTZ R9, R0, R9, -0.25000196695327758789 ;  /* 0xbe80004200097423 */ /* 0x000fe20000010009 */
[----:B------:R-:W-:Y:S01]  /*0620*/  ISETP.GE.U32.AND P3, PT, R3, 0x7f800000, PT ;  /* 0x7f8000000300780c */ /* 0x000fe20003f66070 */
[----:B------:R-:W-:-:S02]  /*0630*/  FFMA.FTZ R8, R7, R8, 0.33333510160446166992 ;  /* 0x3eaaaae607087423 */ /* 0x000fc40000010008 */
[C---:B------:R-:W-:Y:S02]  /*0640*/  FFMA.FTZ R9, R0.reuse, R9, 0.33333510160446166992 ;  /* 0x3eaaaae600097423 */ /* 0x040fe40000010009 */
[C---:B------:R-:W-:Y:S02]  /*0650*/  FFMA.FTZ R8, R7.reuse, R8, -0.5 ;  /* 0xbf00000007087423 */ /* 0x040fe40000010008 */
[C---:B------:R-:W-:Y:S01]  /*0660*/  FFMA.FTZ R9, R0.reuse, R9, -0.5 ;  /* 0xbf00000000097423 */ /* 0x040fe20000010009 */
[----:B------:R-:W-:Y:S01]  /*0670*/  I2FP.F32.S32 R5, R5 ;  /* 0x0000000500057245 */ /* 0x000fe20000201400 */
[C---:B------:R-:W-:Y:S01]  /*0680*/  FMUL R8, R7.reuse, R8 ;  /* 0x0000000807087220 */ /* 0x040fe20000400000 */
[----:B------:R-:W-:Y:S01]  /*0690*/  I2FP.F32.S32 R6, R6 ;  /* 0x0000000600067245 */ /* 0x000fe20000201400 */
[C---:B------:R-:W-:Y:S02]  /*06a0*/  FMUL R9, R0.reuse, R9 ;  /* 0x0000000900097220 */ /* 0x040fe40000400000 */
[----:B------:R-:W-:Y:S01]  /*06b0*/  FFMA.FTZ R7, R7, R8, R7 ;  /* 0x0000000807077223 */ /* 0x000fe20000010007 */
[----:B------:R-:W-:Y:S01]  /*06c0*/  FMUL R5, R5, 1.1920928955078125e-07 ;  /* 0x3400000005057820 */ /* 0x000fe20000400000 */
[----:B------:R-:W-:Y:S01]  /*06d0*/  FFMA.FTZ R0, R0, R9, R0 ;  /* 0x0000000900007223 */ /* 0x000fe20000010000 */
[----:B------:R-:W-:Y:S01]  /*06e0*/  FMUL R6, R6, 1.1920928955078125e-07 ;  /* 0x3400000006067820 */ /* 0x000fe20000400000 */
[----:B------:R-:W-:-:S02]  /*06f0*/  FSETP.GT.AND P1, PT, R10, 20, PT ;  /* 0x41a000000a00780b */ /* 0x000fc40003f24000 */
[----:B------:R-:W-:Y:S01]  /*0700*/  ISETP.GE.U32.AND P2, PT, R4, 0x7f800000, PT ;  /* 0x7f8000000400780c */ /* 0x000fe20003f46070 */
[----:B------:R-:W-:Y:S01]  /*0710*/  FFMA.FTZ R0, R5, 0.69314718246459960938, R0 ;  /* 0x3f31721805007823 */ /* 0x000fe20000010000 */
[----:B------:R-:W-:Y:S01]  /*0720*/  FFMA.FTZ R7, R6, 0.69314718246459960938, R7 ;  /* 0x3f31721806077823 */ /* 0x000fe20000010007 */
[----:B------:R-:W-:Y:S10]  /*0730*/  @!P3 BRA `(.L_x_1) ;  /* 0x000000000014b947 */ /* 0x000ff40003800000 */
[C---:B------:R-:W-:Y:S02]  /*0740*/  ISETP.GE.AND P3, PT, R3.reuse, -0x407fffff, PT ;  /* 0xbf8000010300780c */ /* 0x040fe40003f66270 */
[----:B------:R-:W-:-:S11]  /*0750*/  FSETP.NEU.AND P4, PT, R3, RZ, PT ;  /* 0x000000ff0300720b */ /* 0x000fd60003f8d000 */
[----:B------:R-:W-:-:S05]  /*0760*/  @P3 MOV R6, 0x7f800000 ;  /* 0x7f80000000063802 */ /* 0x000fca0000000f00 */
[----:B------:R-:W-:-:S05]  /*0770*/  @P3 FFMA.FTZ R7, R3, R6, +INF ;  /* 0x7f80000003073423 */ /* 0x000fca0000010006 */
[----:B------:R-:W-:-:S07]  /*0780*/  FSEL R7, R7, -RZ, P4 ;  /* 0x800000ff07077208 */ /* 0x000fce0002000000 */
.L_x_1:
[----:B------:R-:W-:Y:S05]  /*0790*/  BSYNC B0 ;  /* 0x0000000000007941 */ /* 0x000fea0003800000 */
.L_x_0:
[----:B------:R-:W-:Y:S04]  /*07a0*/  BSSY B0, `(.L_x_2) ;  /* 0x0000007000007945 */ /* 0x000fe80003800000 */
[----:B------:R-:W-:Y:S05]  /*07b0*/  @!P2 BRA `(.L_x_3) ;  /* 0x000000000014a947 */ /* 0x000fea0003800000 */
[C---:B------:R-:W-:Y:S02]  /*07c0*/  ISETP.GE.AND P2, PT, R4.reuse, -0x407fffff, PT ;  /* 0xbf8000010400780c */ /* 0x040fe40003f46270 */
[----:B------:R-:W-:-:S11]  /*07d0*/  FSETP.NEU.AND P3, PT, R4, RZ, PT ;  /* 0x000000ff0400720b */ /* 0x000fd60003f6d000 */
[----:B------:R-:W-:-:S05]  /*07e0*/  @P2 MOV R3, 0x7f800000 ;  /* 0x7f80000000032802 */ /* 0x000fca0000000f00 */
[----:B------:R-:W-:-:S05]  /*07f0*/  @P2 FFMA.FTZ R0, R4, R3, +INF ;  /* 0x7f80000004002423 */ /* 0x000fca0000010003 */
[----:B------:R-:W-:-:S07]  /*0800*/  FSEL R0, R0, -RZ, P3 ;  /* 0x800000ff00007208 */ /* 0x000fce0001800000 */
.L_x_3:
[----:B------:R-:W-:Y:S05]  /*0810*/  BSYNC B0 ;  /* 0x0000000000007941 */ /* 0x000fea0003800000 */
.L_x_2:
[----:B------:R-:W-:Y:S01]  /*0820*/  FSEL R7, R10, R7, P1 ;  /* 0x000000070a077208 */ /* 0x000fe20000800000 */
[----:B------:R-:W-:Y:S01]  /*0830*/  BSSY B0, `(.L_x_4) ;  /* 0x0000017000007945 */ /* 0x000fe20003800000 */
[----:B------:R-:W-:-:S03]  /*0840*/  FSETP.GT.AND P1, PT, R11, 20, PT ;  /* 0x41a000000b00780b */ /* 0x000fc60003f24000 */
[----:B------:R-:W-:Y:S01]  /*0850*/  FADD.FTZ R6, |R7|, -RZ ;  /* 0x800000ff07067221 */ /* 0x000fe20000010200 */
[----:B------:R-:W-:-:S04]  /*0860*/  FSEL R3, R11, R0, P1 ;  /* 0x000000000b037208 */ /* 0x000fc80000800000 */
[----:B------:R-:W-:-:S13]  /*0870*/  FSETP.GE.AND P2, PT, R6, 0.60000002384185791016, PT ;  /* 0x3f19999a0600780b */ /* 0x000fda0003f46000 */
[----:B------:R-:W-:Y:S05]  /*0880*/  @!P2 BRA `(.L_x_5) ;  /* 0x000000000028a947 */ /* 0x000fea0003800000 */
[C---:B------:R-:W-:Y:S01]  /*0890*/  FMUL R0, R6.reuse, 2.8853900432586669922 ;  /* 0x4038aa3b06007820 */ /* 0x040fe20000400000 */
[----:B------:R-:W-:Y:S01]  /*08a0*/  HFMA2.MMA R5, -RZ, RZ, 1.875, 0 ;  /* 0x3f800000ff057435 */ /* 0x000fe200000001ff */
[----:B------:R-:W-:-:S04]  /*08b0*/  FSETP.GE.AND P1, PT, R6, 9.010913848876953125, PT ;  /* 0x41102cb40600780b */ /* 0x000fc80003f26000 */
[----:B------:R-:W0:Y:S02]  /*08c0*/  MUFU.EX2 R0, R0 ;  /* 0x0000000000007308 */ /* 0x000e240000000800 */
[----:B0-----:R-:W-:-:S06]  /*08d0*/  FADD R4, R0, 1 ;  /* 0x3f80000000047421 */ /* 0x001fcc0000000000 */
[----:B------:R-:W0:Y:S02]  /*08e0*/  MUFU.RCP R4, R4 ;  /* 0x0000000400047308 */ /* 0x000e240000001000 */
[----:B0-----:R-:W-:-:S05]  /*08f0*/  FFMA.FTZ R5, R4, -2, R5 ;  /* 0xc000000004057823 */ /* 0x001fca0000010005 */
[----:B------:R-:W-:-:S04]  /*0900*/  FSEL R5, R5, 1, !P1 ;  /* 0x3f80000005057808 */ /* 0x000fc80004800000 */
[----:B------:R-:W-:Y:S01]  /*0910*/  LOP3.LUT R5, R5, 0x80000000, R7, 0xf8, !PT ;  /* 0x8000000005057812 */ /* 0x000fe200078ef807 */
[----:B------:R-:W-:Y:S06]  /*0920*/  BRA `(.L_x_6) ;  /* 0x00000000001c7947 */ /* 0x000fec0003800000 */
.L_x_5:
[----:B------:R-:W-:Y:S01]  /*0930*/  MOV R0, 0x3c80f082 ;  /* 0x3c80f08200007802 */ /* 0x000fe20000000f00 */
[----:B------:R-:W-:-:S04]  /*0940*/  FMUL R5, R7, R7 ;  /* 0x0000000707057220 */ /* 0x000fc80000400000 */
[----:B------:R-:W-:-:S04]  /*0950*/  FFMA.FTZ R0, R5, R0, -0.052303962409496307373 ;  /* 0xbd563cae05007423 */ /* 0x000fc80000010000 */
[----:B------:R-:W-:-:S04]  /*0960*/  FFMA.FTZ R0, R5, R0, 0.1331529766321182251 ;  /* 0x3e08594105007423 */ /* 0x000fc80000010000 */
[----:B------:R-:W-:-:S04]  /*0970*/  FFMA.FTZ R0, R5, R0, -0.33332768082618713379 ;  /* 0xbeaaa9ed05007423 */ /* 0x000fc80000010000 */
[----:B------:R-:W-:-:S04]  /*0980*/  FFMA.FTZ R0, R5, R0, RZ ;  /* 0x0000000005007223 */ /* 0x000fc800000100ff */
[----:B------:R-:W-:-:S07]  /*0990*/  FFMA.FTZ R5, R7, R0, R7 ;  /* 0x0000000007057223 */ /* 0x000fce0000010007 */
.L_x_6:
[----:B------:R-:W-:Y:S05]  /*09a0*/  BSYNC B0 ;  /* 0x0000000000007941 */ /* 0x000fea0003800000 */
.L_x_4:
[----:B------:R-:W-:Y:S01]  /*09b0*/  FADD.FTZ R8, |R3|, -RZ ;  /* 0x800000ff03087221 */ /* 0x000fe20000010200 */
[----:B------:R-:W-:Y:S01]  /*09c0*/  BSSY B0, `(.L_x_7) ;  /* 0x0000015000007945 */ /* 0x000fe20003800000 */
[----:B------:R-:W-:-:S03]  /*09d0*/  SHF.R.S32.HI R9, RZ, 0x1f, R2 ;  /* 0x0000001fff097819 */ /* 0x000fc60000011402 */
        /* <DEDUP_REMOVED lines=12> */
.L_x_8:
[----:B------:R-:W-:Y:S01]  /*0aa0*/  MOV R0, 0x3c80f082 ;  /* 0x3c80f08200007802 */ /* 0x000fe20000000f00 */
[----:B------:R-:W-:-:S04]  /*0ab0*/  FMUL R7, R3, R3 ;  /* 0x0000000303077220 */ /* 0x000fc80000400000 */
[----:B------:R-:W-:-:S04]  /*0ac0*/  FFMA.FTZ R0, R7, R0, -0.052303962409496307373 ;  /* 0xbd563cae07007423 */ /* 0x000fc80000010000 */
[----:B------:R-:W-:-:S04]  /*0ad0*/  FFMA.FTZ R0, R7, R0, 0.1331529766321182251 ;  /* 0x3e08594107007423 */ /* 0x000fc80000010000 */
[----:B------:R-:W-:-:S04]  /*0ae0*/  FFMA.FTZ R0, R7, R0, -0.33332768082618713379 ;  /* 0xbeaaa9ed07007423 */ /* 0x000fc80000010000 */
[----:B------:R-:W-:-:S04]  /*0af0*/  FFMA.FTZ R0, R7, R0, RZ ;  /* 0x0000000007007223 */ /* 0x000fc800000100ff */
[----:B------:R-:W-:-:S07]  /*0b00*/  FFMA.FTZ R0, R3, R0, R3 ;  /* 0x0000000003007223 */ /* 0x000fce0000010003 */
.L_x_9:
[----:B------:R-:W-:Y:S05]  /*0b10*/  BSYNC B0 ;  /* 0x0000000000007941 */ /* 0x000fea0003800000 */
.L_x_7:
[----:B------:R-:W-:Y:S01]  /*0b20*/  ULDC.64 UR6, c[0x0][0x210] ;  /* 0x0000840000067ab9 */ /* 0x000fe20000000a00 */
[----:B------:R-:W-:Y:S01]  /*0b30*/  FMUL R10, R10, R5 ;  /* 0x000000050a0a7220 */ /* 0x000fe20000400000 */
[----:B------:R-:W-:Y:S01]  /*0b40*/  LEA R4, P1, R2, UR6, 0x2 ;  /* 0x0000000602047c11 */ /* 0x000fe2000f8210ff */
[----:B------:R-:W-:-:S03]  /*0b50*/  FMUL R11, R11, R0 ;  /* 0x000000000b0b7220 */ /* 0x000fc60000400000 */
[----:B------:R-:W-:Y:S01]  /*0b60*/  LEA.HI.X R5, R2, UR7, R9, 0x2, P1 ;  /* 0x0000000702057c11 */ /* 0x000fe200088f1409 */
[----:B------:R-:W-:Y:S08]  /*0b70*/  @P0 EXIT ;  /* 0x000000000000094d */ /* 0x000ff00003800000 */
[----:B------:R-:W-:Y:S01]  /*0b80*/  STG.E.64 desc[UR4][R4.64], R10 ;  /* 0x0000000a04007986 */ /* 0x000fe2000c101b04 */
[----:B------:R-:W-:Y:S05]  /*0b90*/  EXIT ;  /* 0x000000000000794d */ /* 0x000fea0003800000 */
.L_x_10:
[----:B------:R-:W-:-:S00]  /*0ba0*/  BRA `(.L_x_10) ;  /* 0xfffffffc00fc7947 */ /* 0x000fc0000383ffff */
[----:B------:R-:W-:-:S00]  /*0bb0*/  NOP ;  /* 0x0000000000007918 */ /* 0x000fc00000000000 */
        /* <DEDUP_REMOVED lines=12> */
.L_x_11:


//--------------------- .nv.global.init           --------------------------
	.section	.nv.global.init,"aw",@progbits
.nv.global.init:
	.type		_$_str,@object
	.size		_$_str,(_$_str_$_2 - _$_str)
_$_str:
        /*0000*/ 	.byte	0x5f, 0x5f, 0x43, 0x55, 0x44, 0x41, 0x5f, 0x46, 0x54, 0x5a, 0x00
	.type		_$_str_$_2,@object
	.size		_$_str_$_2,(.L_1 - _$_str_$_2)
_$_str_$_2:
        /*000b*/ 	.byte	0x5f, 0x5f, 0x43, 0x55, 0x44, 0x41, 0x5f, 0x50, 0x52, 0x45, 0x43, 0x5f, 0x53, 0x51, 0x52, 0x54
        /*001b*/ 	.byte	0x00
.L_1:


//--------------------- .nv.constant0.triton_poi_fused__native_batch_norm_legit_no_training_mul_softplus_tanh_17 --------------------------
	.section	.nv.constant0.triton_poi_fused__native_batch_norm_legit_no_training_mul_softplus_tanh_17,"a",@progbits
	.sectionflags	@""
	.align	4
.nv.constant0.triton_poi_fused__native_batch_norm_legit_no_training_mul_softplus_tanh_17:
	.zero		580
